//
// Generated by NVIDIA NVVM Compiler
//
// Compiler Build ID: CL-36424714
// Cuda compilation tools, release 13.0, V13.0.88
// Based on NVVM 20.0.0
//

.version 9.0
.target sm_100
.address_size 64

	// .globl	_Z6reduceiPfS_

.visible .entry _Z6reduceiPfS_(
	.param .u32 _Z6reduceiPfS__param_0,
	.param .u64 .ptr .align 1 _Z6reduceiPfS__param_1,
	.param .u64 .ptr .align 1 _Z6reduceiPfS__param_2
)
{
	.reg .pred 	%p<5>;
	.reg .b32 	%r<9>;
	.reg .b32 	%f<5>;
	.reg .b64 	%rd<11>;

	ld.param.u64 	%rd3, [_Z6reduceiPfS__param_1];
	ld.param.u64 	%rd2, [_Z6reduceiPfS__param_2];
	cvta.to.global.u64 	%rd4, %rd3;
	mov.u32 	%r1, %tid.x;
	mov.u32 	%r2, %ctaid.x;
	mov.u32 	%r8, %ntid.x;
	mad.lo.s32 	%r6, %r2, %r8, %r1;
	setp.lt.u32 	%p1, %r8, 2;
	mul.wide.s32 	%rd5, %r6, 4;
	add.s64 	%rd1, %rd4, %rd5;
	@%p1 bra 	$L__BB0_4;
$L__BB0_1:
	shr.u32 	%r5, %r8, 1;
	setp.ge.u32 	%p2, %r1, %r5;
	@%p2 bra 	$L__BB0_3;
	shl.b32 	%r7, %r5, 2;
	cvt.u64.u32 	%rd6, %r7;
	add.s64 	%rd7, %rd1, %rd6;
	ld.global.f32 	%f1, [%rd7];
	ld.global.f32 	%f2, [%rd1];
	add.f32 	%f3, %f1, %f2;
	st.global.f32 	[%rd1], %f3;
$L__BB0_3:
	bar.sync 	0;
	setp.gt.u32 	%p3, %r8, 3;
	mov.u32 	%r8, %r5;
	@%p3 bra 	$L__BB0_1;
$L__BB0_4:
	setp.ne.s32 	%p4, %r1, 0;
	@%p4 bra 	$L__BB0_6;
	ld.global.f32 	%f4, [%rd1];
	cvta.to.global.u64 	%rd8, %rd2;
	mul.wide.u32 	%rd9, %r2, 4;
	add.s64 	%rd10, %rd8, %rd9;
	st.global.f32 	[%rd10], %f4;
$L__BB0_6:
	ret;

}


// ===== COMPILED SASS (sm_100) =====

	.target	sm_100

	.elftype	@"ET_EXEC"


//--------------------- .note.nv.tkinfo           --------------------------
	.section	.note.nv.tkinfo,"",@"SHT_NOTE"
	.sectionflags	@"SHF_NOTE_NV_TKINFO"
	.tkinfo
        /*0018*/ 	.word	0x00000002
        /*0030*/ 	.string	""
        /*0030*/ 	.string	"ptxas"
        /*0030*/ 	.string	"Cuda compilation tools, release 13.0, V13.0.88"
        /*0030*/ 	.string	"Build cuda_13.0.r13.0/compiler.36424714_0"
        /*0030*/ 	.string	"-arch sm_100 -m 64 "



//--------------------- .note.nv.cuinfo           --------------------------
	.section	.note.nv.cuinfo,"",@"SHT_NOTE"
	.sectionflags	@"SHF_NOTE_NV_CUINFO"
        /*0018*/ 	.short	0x0002
        /*001a*/ 	.short	0x0064
        /*001c*/ 	.short	0x0082
	.zero		2


//--------------------- .nv.info                  --------------------------
	.section	.nv.info,"",@"SHT_CUDA_INFO"
	.align	4


	//----- nvinfo : EIATTR_REGCOUNT
	.align		4
        /*0000*/ 	.byte	0x04, 0x2f
        /*0002*/ 	.short	(.L_1 - .L_0)
	.align		4
.L_0:
        /*0004*/ 	.word	index@(_Z6reduceiPfS_)
        /*0008*/ 	.word	0x0000000e


	//----- nvinfo : EIATTR_FRAME_SIZE
	.align		4
.L_1:
        /*000c*/ 	.byte	0x04, 0x11
        /*000e*/ 	.short	(.L_3 - .L_2)
	.align		4
.L_2:
        /*0010*/ 	.word	index@(_Z6reduceiPfS_)
        /*0014*/ 	.word	0x00000000


	//----- nvinfo : EIATTR_MIN_STACK_SIZE
	.align		4
.L_3:
        /*0018*/ 	.byte	0x04, 0x12
        /*001a*/ 	.short	(.L_5 - .L_4)
	.align		4
.L_4:
        /*001c*/ 	.word	index@(_Z6reduceiPfS_)
        /*0020*/ 	.word	0x00000000
.L_5:


//--------------------- .nv.compat                --------------------------
	.section	.nv.compat,"",@"SHT_CUDA_COMPAT_INFO"
	.align	4
        /*0000*/ 	.byte	0x02, 0x09, 0x00, 0x00, 0x02, 0x02, 0x01, 0x00, 0x02, 0x05, 0x05, 0x00, 0x03, 0x07, 0x01, 0x01
        /*0010*/ 	.byte	0x02, 0x03, 0x00, 0x00, 0x02, 0x06, 0x01, 0x00, 0x04, 0x0b, 0x08, 0x00, 0x09, 0x00, 0x00, 0x00
        /*0020*/ 	.byte	0x00, 0x00, 0x00, 0x00


//--------------------- .nv.info._Z6reduceiPfS_   --------------------------
	.section	.nv.info._Z6reduceiPfS_,"",@"SHT_CUDA_INFO"
	.sectionflags	@""
	.align	4


	//----- nvinfo : EIATTR_CUDA_API_VERSION
	.align		4
        /*0000*/ 	.byte	0x04, 0x37
        /*0002*/ 	.short	(.L_7 - .L_6)
.L_6:
        /*0004*/ 	.word	0x00000082


	//----- nvinfo : EIATTR_KPARAM_INFO
	.align		4
.L_7:
        /*0008*/ 	.byte	0x04, 0x17
        /*000a*/ 	.short	(.L_9 - .L_8)
.L_8:
        /*000c*/ 	.word	0x00000000
        /*0010*/ 	.short	0x0002
        /*0012*/ 	.short	0x0010
        /*0014*/ 	.byte	0x00, 0xf5, 0x21, 0x00


	//----- nvinfo : EIATTR_KPARAM_INFO
	.align		4
.L_9:
        /*0018*/ 	.byte	0x04, 0x17
        /*001a*/ 	.short	(.L_11 - .L_10)
.L_10:
        /*001c*/ 	.word	0x00000000
        /*0020*/ 	.short	0x0001
        /*0022*/ 	.short	0x0008
        /*0024*/ 	.byte	0x00, 0xf5, 0x21, 0x00


	//----- nvinfo : EIATTR_KPARAM_INFO
	.align		4
.L_11:
        /*0028*/ 	.byte	0x04, 0x17
        /*002a*/ 	.short	(.L_13 - .L_12)
.L_12:
        /*002c*/ 	.word	0x00000000
        /*0030*/ 	.short	0x0000
        /*0032*/ 	.short	0x0000
        /*0034*/ 	.byte	0x00, 0xf0, 0x11, 0x00


	//----- nvinfo : EIATTR_SPARSE_MMA_MASK
	.align		4
.L_13:
        /*0038*/ 	.byte	0x03, 0x50
        /*003a*/ 	.short	0x0000


	//----- nvinfo : EIATTR_MAXREG_COUNT
	.align		4
        /*003c*/ 	.byte	0x03, 0x1b
        /*003e*/ 	.short	0x00ff


	//----- nvinfo : EIATTR_NUM_BARRIERS
	.align		4
        /*0040*/ 	.byte	0x02, 0x4c
        /*0042*/ 	.byte	0x01
	.zero		1


	//----- nvinfo : EIATTR_MERCURY_ISA_VERSION
	.align		4
        /*0044*/ 	.byte	0x03, 0x5f
        /*0046*/ 	.short	0x0101


	//----- nvinfo : EIATTR_VRC_CTA_INIT_COUNT
	.align		4
        /*0048*/ 	.byte	0x02, 0x4a
	.zero		1
	.zero		1


	//----- nvinfo : EIATTR_EXIT_INSTR_OFFSETS
	.align		4
        /*004c*/ 	.byte	0x04, 0x1c
        /*004e*/ 	.short	(.L_15 - .L_14)


	//   ....[0]....
.L_14:
        /*0050*/ 	.word	0x000001b0


	//   ....[1]....
        /*0054*/ 	.word	0x00000200


	//----- nvinfo : EIATTR_CRS_STACK_SIZE
	.align		4
.L_15:
        /*0058*/ 	.byte	0x04, 0x1e
        /*005a*/ 	.short	(.L_17 - .L_16)
.L_16:
        /*005c*/ 	.word	0x00000000


	//----- nvinfo : EIATTR_CBANK_PARAM_SIZE
	.align		4
.L_17:
        /*0060*/ 	.byte	0x03, 0x19
        /*0062*/ 	.short	0x0018


	//----- nvinfo : EIATTR_PARAM_CBANK
	.align		4
        /*0064*/ 	.byte	0x04, 0x0a
        /*0066*/ 	.short	(.L_19 - .L_18)
	.align		4
.L_18:
        /*0068*/ 	.word	index@(.nv.constant0._Z6reduceiPfS_)
        /*006c*/ 	.short	0x0380
        /*006e*/ 	.short	0x0018


	//----- nvinfo : EIATTR_SW_WAR
	.align		4
.L_19:
        /*0070*/ 	.byte	0x04, 0x36
        /*0072*/ 	.short	(.L_21 - .L_20)
.L_20:
        /*0074*/ 	.word	0x00000008
.L_21:


//--------------------- .nv.callgraph             --------------------------
	.section	.nv.callgraph,"",@"SHT_CUDA_CALLGRAPH"
	.align	4
	.sectionentsize	8
	.align		4
        /*0000*/ 	.word	0x00000000
	.align		4
        /*0004*/ 	.word	0xffffffff
	.align		4
        /*0008*/ 	.word	0x00000000
	.align		4
        /*000c*/ 	.word	0xfffffffe
	.align		4
        /*0010*/ 	.word	0x00000000
	.align		4
        /*0014*/ 	.word	0xfffffffd
	.align		4
        /*0018*/ 	.word	0x00000000
	.align		4
        /*001c*/ 	.word	0xfffffffc


//--------------------- .text._Z6reduceiPfS_      --------------------------
	.section	.text._Z6reduceiPfS_,"ax",@progbits
	.align	128
        .global         _Z6reduceiPfS_
        .type           _Z6reduceiPfS_,@function
        .size           _Z6reduceiPfS_,(.L_x_5 - _Z6reduceiPfS_)
        .other          _Z6reduceiPfS_,@"STO_CUDA_ENTRY STV_DEFAULT"
_Z6reduceiPfS_:
.text._Z6reduceiPfS_:
[----:B------:R-:W-:Y:S01]  /*0000*/  LDC R1, c[0x0][0x37c] ;  /* 0x0000df00ff017b82 */ /* 0x000fe20000000800 */
[----:B------:R-:W0:Y:S01]  /*0010*/  S2R R6, SR_TID.X ;  /* 0x0000000000067919 */ /* 0x000e220000002100 */
[----:B------:R-:W1:Y:S06]  /*0020*/  LDCU UR6, c[0x0][0x360] ;  /* 0x00006c00ff0677ac */ /* 0x000e6c0008000800 */
[----:B------:R-:W2:Y:S01]  /*0030*/  LDC.64 R2, c[0x0][0x388] ;  /* 0x0000e200ff027b82 */ /* 0x000ea20000000a00 */
[----:B------:R-:W0:Y:S01]  /*0040*/  S2R R9, SR_CTAID.X ;  /* 0x0000000000097919 */ /* 0x000e220000002500 */
[----:B------:R-:W3:Y:S01]  /*0050*/  LDCU.64 UR4, c[0x0][0x358] ;  /* 0x00006b00ff0477ac */ /* 0x000ee20008000a00 */
[----:B-1----:R-:W-:-:S02]  /*0060*/  UISETP.GE.U32.AND UP0, UPT, UR6, 0x2, UPT ;  /* 0x000000020600788c */ /* 0x002fc4000bf06070 */
[----:B0-----:R-:W-:-:S04]  /*0070*/  IMAD R5, R9, UR6, R6 ;  /* 0x0000000609057c24 */ /* 0x001fc8000f8e0206 */
[----:B--2---:R-:W-:-:S03]  /*0080*/  IMAD.WIDE R2, R5, 0x4, R2 ;  /* 0x0000000405027825 */ /* 0x004fc600078e0202 */
[----:B---3--:R-:W-:Y:S05]  /*0090*/  BRA.U !UP0, `(.L_x_0) ;  /* 0x0000000108407547 */ /* 0x008fea000b800000 */
[----:B------:R-:W-:-:S07]  /*00a0*/  IMAD.U32 R0, RZ, RZ, UR6 ;  /* 0x00000006ff007e24 */ /* 0x000fce000f8e00ff */
.L_x_3:
[----:B------:R-:W-:Y:S01]  /*00b0*/  SHF.R.U32.HI R11, RZ, 0x1, R0 ;  /* 0x00000001ff0b7819 */ /* 0x000fe20000011600 */
[----:B------:R-:W-:Y:S03]  /*00c0*/  BSSY.RECONVERGENT B0, `(.L_x_1) ;  /* 0x0000009000007945 */ /* 0x000fe60003800200 */
[----:B------:R-:W-:-:S13]  /*00d0*/  ISETP.GE.U32.AND P0, PT, R6, R11, PT ;  /* 0x0000000b0600720c */ /* 0x000fda0003f06070 */
[----:B0-----:R-:W-:Y:S05]  /*00e0*/  @P0 BRA `(.L_x_2) ;  /* 0x0000000000180947 */ /* 0x001fea0003800000 */
[----:B------:R-:W-:Y:S01]  /*00f0*/  LEA R4, P0, R11, R2, 0x2 ;  /* 0x000000020b047211 */ /* 0x000fe200078010ff */
[----:B------:R-:W2:Y:S03]  /*0100*/  LDG.E R7, desc[UR4][R2.64] ;  /* 0x0000000402077981 */ /* 0x000ea6000c1e1900 */
[----:B------:R-:W-:-:S05]  /*0110*/  IADD3.X R5, PT, PT, RZ, R3, RZ, P0, !PT ;  /* 0x00000003ff057210 */ /* 0x000fca00007fe4ff */
[----:B------:R-:W2:Y:S02]  /*0120*/  LDG.E R4, desc[UR4][R4.64] ;  /* 0x0000000404047981 */ /* 0x000ea4000c1e1900 */
[----:B--2---:R-:W-:-:S05]  /*0130*/  FADD R7, R4, R7 ;  /* 0x0000000704077221 */ /* 0x004fca0000000000 */
[----:B------:R0:W-:Y:S02]  /*0140*/  STG.E desc[UR4][R2.64], R7 ;  /* 0x0000000702007986 */ /* 0x0001e4000c101904 */
.L_x_2:
[----:B------:R-:W-:Y:S05]  /*0150*/  BSYNC.RECONVERGENT B0 ;  /* 0x0000000000007941 */ /* 0x000fea0003800200 */
.L_x_1:
[----:B------:R-:W-:Y:S01]  /*0160*/  BAR.SYNC.DEFER_BLOCKING 0x0 ;  /* 0x0000000000007b1d */ /* 0x000fe20000010000 */
[----:B------:R-:W-:Y:S01]  /*0170*/  ISETP.GT.U32.AND P0, PT, R0, 0x3, PT ;  /* 0x000000030000780c */ /* 0x000fe20003f04070 */
[----:B------:R-:W-:-:S12]  /*0180*/  IMAD.MOV.U32 R0, RZ, RZ, R11 ;  /* 0x000000ffff007224 */ /* 0x000fd800078e000b */
[----:B------:R-:W-:Y:S05]  /*0190*/  @P0 BRA `(.L_x_3) ;  /* 0xfffffffc00c40947 */ /* 0x000fea000383ffff */
.L_x_0:
[----:B------:R-:W-:-:S13]  /*01a0*/  ISETP.NE.AND P0, PT, R6, RZ, PT ;  /* 0x000000ff0600720c */ /* 0x000fda0003f05270 */
[----:B------:R-:W-:Y:S05]  /*01b0*/  @P0 EXIT ;  /* 0x000000000000094d */ /* 0x000fea0003800000 */
[----:B0-----:R-:W2:Y:S01]  /*01c0*/  LDG.E R3, desc[UR4][R2.64] ;  /* 0x0000000402037981 */ /* 0x001ea2000c1e1900 */
[----:B------:R-:W0:Y:S02]  /*01d0*/  LDC.64 R4, c[0x0][0x390] ;  /* 0x0000e400ff047b82 */ /* 0x000e240000000a00 */
[----:B0-----:R-:W-:-:S05]  /*01e0*/  IMAD.WIDE.U32 R4, R9, 0x4, R4 ;  /* 0x0000000409047825 */ /* 0x001fca00078e0004 */
[----:B--2---:R-:W-:Y:S01]  /*01f0*/  STG.E desc[UR4][R4.64], R3 ;  /* 0x0000000304007986 */ /* 0x004fe2000c101904 */
[----:B------:R-:W-:Y:S05]  /*0200*/  EXIT ;  /* 0x000000000000794d */ /* 0x000fea0003800000 */
.L_x_4:
[----:B------:R-:W-:-:S00]  /*0210*/  BRA `(.L_x_4) ;  /* 0xfffffffc00fc7947 */ /* 0x000fc0000383ffff */
[----:B------:R-:W-:-:S00]  /*0220*/  NOP ;  /* 0x0000000000007918 */ /* 0x000fc00000000000 */
        /* <DEDUP_REMOVED lines=13> */
.L_x_5:


//--------------------- .nv.shared.reserved.0     --------------------------
	.section	.nv.shared.reserved.0,"aw",@nobits
	.weak		__nv_reservedSMEM_offset_0_alias
	.size		__nv_reservedSMEM_offset_0_alias, 0, 64
	.other		__nv_reservedSMEM_offset_0_alias,@"STO_CUDA_RESERVED_SHARED STV_DEFAULT"
__nv_reservedSMEM_offset_0_alias:
	.zero		0
	.zero		64


//--------------------- .nv.constant0._Z6reduceiPfS_ --------------------------
	.section	.nv.constant0._Z6reduceiPfS_,"a",@progbits
	.sectionflags	@""
	.align	4
.nv.constant0._Z6reduceiPfS_:
	.zero		920


//--------------------- SYMBOLS --------------------------

	.type		.nv.reservedSmem.offset0,@object
	.size		.nv.reservedSmem.offset0,0x4
